//
// Generated by NVIDIA NVVM Compiler
//
// Compiler Build ID: CL-36424714
// Cuda compilation tools, release 13.0, V13.0.88
// Based on NVVM 20.0.0
//

.version 9.0
.target sm_100
.address_size 64

	// .globl	_Z11myMatrixMuliPjS_S_

.visible .entry _Z11myMatrixMuliPjS_S_(
	.param .u32 _Z11myMatrixMuliPjS_S__param_0,
	.param .u64 .ptr .align 1 _Z11myMatrixMuliPjS_S__param_1,
	.param .u64 .ptr .align 1 _Z11myMatrixMuliPjS_S__param_2,
	.param .u64 .ptr .align 1 _Z11myMatrixMuliPjS_S__param_3
)
{
	.reg .pred 	%p<11>;
	.reg .b32 	%r<133>;
	.reg .b64 	%rd<41>;

	ld.param.u32 	%r24, [_Z11myMatrixMuliPjS_S__param_0];
	ld.param.u64 	%rd23, [_Z11myMatrixMuliPjS_S__param_1];
	ld.param.u64 	%rd24, [_Z11myMatrixMuliPjS_S__param_2];
	ld.param.u64 	%rd25, [_Z11myMatrixMuliPjS_S__param_3];
	mov.u32 	%r25, %ctaid.x;
	mov.u32 	%r26, %ntid.x;
	mov.u32 	%r27, %tid.x;
	mad.lo.s32 	%r1, %r25, %r26, %r27;
	mul.lo.s32 	%r28, %r24, %r24;
	setp.ge.s32 	%p1, %r1, %r28;
	@%p1 bra 	$L__BB0_15;
	cvta.to.global.u64 	%rd1, %rd24;
	cvta.to.global.u64 	%rd2, %rd25;
	setp.lt.s32 	%p2, %r24, 1;
	mov.b32 	%r132, 0;
	@%p2 bra 	$L__BB0_14;
	rem.s32 	%r32, %r1, %r24;
	sub.s32 	%r33, %r1, %r32;
	mul.wide.s32 	%rd26, %r33, 4;
	add.s64 	%rd34, %rd1, %rd26;
	mul.lo.s32 	%r34, %r32, %r24;
	mul.wide.s32 	%rd27, %r34, 4;
	add.s64 	%rd33, %rd2, %rd27;
	and.b32  	%r2, %r24, 15;
	setp.lt.u32 	%p3, %r24, 16;
	mov.b32 	%r132, 0;
	@%p3 bra 	$L__BB0_5;
	and.b32  	%r36, %r24, 2147483632;
	neg.s32 	%r122, %r36;
	mov.b32 	%r132, 0;
$L__BB0_4:
	.pragma "nounroll";
	ld.global.u32 	%r37, [%rd34];
	ld.global.u32 	%r38, [%rd33];
	mad.lo.s32 	%r39, %r38, %r37, %r132;
	ld.global.u32 	%r40, [%rd34+4];
	ld.global.u32 	%r41, [%rd33+4];
	mad.lo.s32 	%r42, %r41, %r40, %r39;
	ld.global.u32 	%r43, [%rd34+8];
	ld.global.u32 	%r44, [%rd33+8];
	mad.lo.s32 	%r45, %r44, %r43, %r42;
	ld.global.u32 	%r46, [%rd34+12];
	ld.global.u32 	%r47, [%rd33+12];
	mad.lo.s32 	%r48, %r47, %r46, %r45;
	ld.global.u32 	%r49, [%rd34+16];
	ld.global.u32 	%r50, [%rd33+16];
	mad.lo.s32 	%r51, %r50, %r49, %r48;
	ld.global.u32 	%r52, [%rd34+20];
	ld.global.u32 	%r53, [%rd33+20];
	mad.lo.s32 	%r54, %r53, %r52, %r51;
	ld.global.u32 	%r55, [%rd34+24];
	ld.global.u32 	%r56, [%rd33+24];
	mad.lo.s32 	%r57, %r56, %r55, %r54;
	ld.global.u32 	%r58, [%rd34+28];
	ld.global.u32 	%r59, [%rd33+28];
	mad.lo.s32 	%r60, %r59, %r58, %r57;
	ld.global.u32 	%r61, [%rd34+32];
	ld.global.u32 	%r62, [%rd33+32];
	mad.lo.s32 	%r63, %r62, %r61, %r60;
	ld.global.u32 	%r64, [%rd34+36];
	ld.global.u32 	%r65, [%rd33+36];
	mad.lo.s32 	%r66, %r65, %r64, %r63;
	ld.global.u32 	%r67, [%rd34+40];
	ld.global.u32 	%r68, [%rd33+40];
	mad.lo.s32 	%r69, %r68, %r67, %r66;
	ld.global.u32 	%r70, [%rd34+44];
	ld.global.u32 	%r71, [%rd33+44];
	mad.lo.s32 	%r72, %r71, %r70, %r69;
	ld.global.u32 	%r73, [%rd34+48];
	ld.global.u32 	%r74, [%rd33+48];
	mad.lo.s32 	%r75, %r74, %r73, %r72;
	ld.global.u32 	%r76, [%rd34+52];
	ld.global.u32 	%r77, [%rd33+52];
	mad.lo.s32 	%r78, %r77, %r76, %r75;
	ld.global.u32 	%r79, [%rd34+56];
	ld.global.u32 	%r80, [%rd33+56];
	mad.lo.s32 	%r81, %r80, %r79, %r78;
	ld.global.u32 	%r82, [%rd34+60];
	ld.global.u32 	%r83, [%rd33+60];
	mad.lo.s32 	%r132, %r83, %r82, %r81;
	add.s64 	%rd34, %rd34, 64;
	add.s64 	%rd33, %rd33, 64;
	add.s32 	%r122, %r122, 16;
	setp.ne.s32 	%p4, %r122, 0;
	@%p4 bra 	$L__BB0_4;
$L__BB0_5:
	setp.eq.s32 	%p5, %r2, 0;
	@%p5 bra 	$L__BB0_14;
	and.b32  	%r10, %r24, 7;
	setp.lt.u32 	%p6, %r2, 8;
	@%p6 bra 	$L__BB0_8;
	ld.global.u32 	%r85, [%rd34];
	ld.global.u32 	%r86, [%rd33];
	mad.lo.s32 	%r87, %r86, %r85, %r132;
	ld.global.u32 	%r88, [%rd34+4];
	ld.global.u32 	%r89, [%rd33+4];
	mad.lo.s32 	%r90, %r89, %r88, %r87;
	ld.global.u32 	%r91, [%rd34+8];
	ld.global.u32 	%r92, [%rd33+8];
	mad.lo.s32 	%r93, %r92, %r91, %r90;
	ld.global.u32 	%r94, [%rd34+12];
	ld.global.u32 	%r95, [%rd33+12];
	mad.lo.s32 	%r96, %r95, %r94, %r93;
	ld.global.u32 	%r97, [%rd34+16];
	ld.global.u32 	%r98, [%rd33+16];
	mad.lo.s32 	%r99, %r98, %r97, %r96;
	ld.global.u32 	%r100, [%rd34+20];
	ld.global.u32 	%r101, [%rd33+20];
	mad.lo.s32 	%r102, %r101, %r100, %r99;
	ld.global.u32 	%r103, [%rd34+24];
	ld.global.u32 	%r104, [%rd33+24];
	mad.lo.s32 	%r105, %r104, %r103, %r102;
	ld.global.u32 	%r106, [%rd34+28];
	ld.global.u32 	%r107, [%rd33+28];
	mad.lo.s32 	%r132, %r107, %r106, %r105;
	add.s64 	%rd34, %rd34, 32;
	add.s64 	%rd33, %rd33, 32;
$L__BB0_8:
	setp.eq.s32 	%p7, %r10, 0;
	@%p7 bra 	$L__BB0_14;
	and.b32  	%r14, %r24, 3;
	setp.lt.u32 	%p8, %r10, 4;
	@%p8 bra 	$L__BB0_11;
	ld.global.u32 	%r109, [%rd34];
	ld.global.u32 	%r110, [%rd33];
	mad.lo.s32 	%r111, %r110, %r109, %r132;
	ld.global.u32 	%r112, [%rd34+4];
	ld.global.u32 	%r113, [%rd33+4];
	mad.lo.s32 	%r114, %r113, %r112, %r111;
	ld.global.u32 	%r115, [%rd34+8];
	ld.global.u32 	%r116, [%rd33+8];
	mad.lo.s32 	%r117, %r116, %r115, %r114;
	ld.global.u32 	%r118, [%rd34+12];
	ld.global.u32 	%r119, [%rd33+12];
	mad.lo.s32 	%r132, %r119, %r118, %r117;
	add.s64 	%rd34, %rd34, 16;
	add.s64 	%rd33, %rd33, 16;
$L__BB0_11:
	setp.eq.s32 	%p9, %r14, 0;
	@%p9 bra 	$L__BB0_14;
	neg.s32 	%r130, %r14;
$L__BB0_13:
	.pragma "nounroll";
	ld.global.u32 	%r120, [%rd34];
	ld.global.u32 	%r121, [%rd33];
	mad.lo.s32 	%r132, %r121, %r120, %r132;
	add.s64 	%rd34, %rd34, 4;
	add.s64 	%rd33, %rd33, 4;
	add.s32 	%r130, %r130, 1;
	setp.ne.s32 	%p10, %r130, 0;
	@%p10 bra 	$L__BB0_13;
$L__BB0_14:
	cvta.to.global.u64 	%rd28, %rd23;
	mul.wide.s32 	%rd29, %r1, 4;
	add.s64 	%rd30, %rd28, %rd29;
	st.global.u32 	[%rd30], %r132;
$L__BB0_15:
	ret;

}
	// .globl	_Z11myMatrixAddiPjS_
.visible .entry _Z11myMatrixAddiPjS_(
	.param .u32 _Z11myMatrixAddiPjS__param_0,
	.param .u64 .ptr .align 1 _Z11myMatrixAddiPjS__param_1,
	.param .u64 .ptr .align 1 _Z11myMatrixAddiPjS__param_2
)
{
	.reg .b32 	%r<8>;
	.reg .b64 	%rd<8>;

	ld.param.u64 	%rd1, [_Z11myMatrixAddiPjS__param_1];
	ld.param.u64 	%rd2, [_Z11myMatrixAddiPjS__param_2];
	cvta.to.global.u64 	%rd3, %rd1;
	cvta.to.global.u64 	%rd4, %rd2;
	mov.u32 	%r1, %ctaid.x;
	mov.u32 	%r2, %ntid.x;
	mov.u32 	%r3, %tid.x;
	mad.lo.s32 	%r4, %r1, %r2, %r3;
	mul.wide.s32 	%rd5, %r4, 4;
	add.s64 	%rd6, %rd4, %rd5;
	ld.global.u32 	%r5, [%rd6];
	add.s64 	%rd7, %rd3, %rd5;
	ld.global.u32 	%r6, [%rd7];
	add.s32 	%r7, %r6, %r5;
	st.global.u32 	[%rd7], %r7;
	ret;

}


// ===== COMPILED SASS (sm_100) =====

	.target	sm_100

	.elftype	@"ET_EXEC"


//--------------------- .note.nv.tkinfo           --------------------------
	.section	.note.nv.tkinfo,"",@"SHT_NOTE"
	.sectionflags	@"SHF_NOTE_NV_TKINFO"
	.tkinfo
        /*0018*/ 	.word	0x00000002
        /*0030*/ 	.string	""
        /*0030*/ 	.string	"ptxas"
        /*0030*/ 	.string	"Cuda compilation tools, release 13.0, V13.0.88"
        /*0030*/ 	.string	"Build cuda_13.0.r13.0/compiler.36424714_0"
        /*0030*/ 	.string	"-arch sm_100 -m 64 "



//--------------------- .note.nv.cuinfo           --------------------------
	.section	.note.nv.cuinfo,"",@"SHT_NOTE"
	.sectionflags	@"SHF_NOTE_NV_CUINFO"
        /*0018*/ 	.short	0x0002
        /*001a*/ 	.short	0x0064
        /*001c*/ 	.short	0x0082
	.zero		2


//--------------------- .nv.info                  --------------------------
	.section	.nv.info,"",@"SHT_CUDA_INFO"
	.align	4


	//----- nvinfo : EIATTR_REGCOUNT
	.align		4
        /*0000*/ 	.byte	0x04, 0x2f
        /*0002*/ 	.short	(.L_1 - .L_0)
	.align		4
.L_0:
        /*0004*/ 	.word	index@(_Z11myMatrixMuliPjS_S_)
        /*0008*/ 	.word	0x0000001c


	//----- nvinfo : EIATTR_FRAME_SIZE
	.align		4
.L_1:
        /*000c*/ 	.byte	0x04, 0x11
        /*000e*/ 	.short	(.L_3 - .L_2)
	.align		4
.L_2:
        /*0010*/ 	.word	index@(_Z11myMatrixMuliPjS_S_)
        /*0014*/ 	.word	0x00000000


	//----- nvinfo : EIATTR_REGCOUNT
	.align		4
.L_3:
        /*0018*/ 	.byte	0x04, 0x2f
        /*001a*/ 	.short	(.L_5 - .L_4)
	.align		4
.L_4:
        /*001c*/ 	.word	index@(_Z11myMatrixAddiPjS_)
        /*0020*/ 	.word	0x0000000a


	//----- nvinfo : EIATTR_FRAME_SIZE
	.align		4
.L_5:
        /*0024*/ 	.byte	0x04, 0x11
        /*0026*/ 	.short	(.L_7 - .L_6)
	.align		4
.L_6:
        /*0028*/ 	.word	index@(_Z11myMatrixAddiPjS_)
        /*002c*/ 	.word	0x00000000


	//----- nvinfo : EIATTR_MIN_STACK_SIZE
	.align		4
.L_7:
        /*0030*/ 	.byte	0x04, 0x12
        /*0032*/ 	.short	(.L_9 - .L_8)
	.align		4
.L_8:
        /*0034*/ 	.word	index@(_Z11myMatrixAddiPjS_)
        /*0038*/ 	.word	0x00000000


	//----- nvinfo : EIATTR_MIN_STACK_SIZE
	.align		4
.L_9:
        /*003c*/ 	.byte	0x04, 0x12
        /*003e*/ 	.short	(.L_11 - .L_10)
	.align		4
.L_10:
        /*0040*/ 	.word	index@(_Z11myMatrixMuliPjS_S_)
        /*0044*/ 	.word	0x00000000
.L_11:


//--------------------- .nv.compat                --------------------------
	.section	.nv.compat,"",@"SHT_CUDA_COMPAT_INFO"
	.align	4
        /*0000*/ 	.byte	0x02, 0x09, 0x00, 0x00, 0x02, 0x02, 0x01, 0x00, 0x02, 0x05, 0x05, 0x00, 0x03, 0x07, 0x01, 0x01
        /*0010*/ 	.byte	0x02, 0x03, 0x00, 0x00, 0x02, 0x06, 0x01, 0x00, 0x04, 0x0b, 0x08, 0x00, 0x09, 0x00, 0x00, 0x00
        /*0020*/ 	.byte	0x00, 0x00, 0x00, 0x00


//--------------------- .nv.info._Z11myMatrixAddiPjS_ --------------------------
	.section	.nv.info._Z11myMatrixAddiPjS_,"",@"SHT_CUDA_INFO"
	.sectionflags	@""
	.align	4


	//----- nvinfo : EIATTR_CUDA_API_VERSION
	.align		4
        /*0000*/ 	.byte	0x04, 0x37
        /*0002*/ 	.short	(.L_13 - .L_12)
.L_12:
        /*0004*/ 	.word	0x00000082


	//----- nvinfo : EIATTR_KPARAM_INFO
	.align		4
.L_13:
        /*0008*/ 	.byte	0x04, 0x17
        /*000a*/ 	.short	(.L_15 - .L_14)
.L_14:
        /*000c*/ 	.word	0x00000000
        /*0010*/ 	.short	0x0002
        /*0012*/ 	.short	0x0010
        /*0014*/ 	.byte	0x00, 0xf5, 0x21, 0x00


	//----- nvinfo : EIATTR_KPARAM_INFO
	.align		4
.L_15:
        /*0018*/ 	.byte	0x04, 0x17
        /*001a*/ 	.short	(.L_17 - .L_16)
.L_16:
        /*001c*/ 	.word	0x00000000
        /*0020*/ 	.short	0x0001
        /*0022*/ 	.short	0x0008
        /*0024*/ 	.byte	0x00, 0xf5, 0x21, 0x00


	//----- nvinfo : EIATTR_KPARAM_INFO
	.align		4
.L_17:
        /*0028*/ 	.byte	0x04, 0x17
        /*002a*/ 	.short	(.L_19 - .L_18)
.L_18:
        /*002c*/ 	.word	0x00000000
        /*0030*/ 	.short	0x0000
        /*0032*/ 	.short	0x0000
        /*0034*/ 	.byte	0x00, 0xf0, 0x11, 0x00


	//----- nvinfo : EIATTR_SPARSE_MMA_MASK
	.align		4
.L_19:
        /*0038*/ 	.byte	0x03, 0x50
        /*003a*/ 	.short	0x0000


	//----- nvinfo : EIATTR_MAXREG_COUNT
	.align		4
        /*003c*/ 	.byte	0x03, 0x1b
        /*003e*/ 	.short	0x00ff


	//----- nvinfo : EIATTR_MERCURY_ISA_VERSION
	.align		4
        /*0040*/ 	.byte	0x03, 0x5f
        /*0042*/ 	.short	0x0101


	//----- nvinfo : EIATTR_VRC_CTA_INIT_COUNT
	.align		4
        /*0044*/ 	.byte	0x02, 0x4a
	.zero		1
	.zero		1


	//----- nvinfo : EIATTR_EXIT_INSTR_OFFSETS
	.align		4
        /*0048*/ 	.byte	0x04, 0x1c
        /*004a*/ 	.short	(.L_21 - .L_20)


	//   ....[0]....
.L_20:
        /*004c*/ 	.word	0x000000e0


	//----- nvinfo : EIATTR_CBANK_PARAM_SIZE
	.align		4
.L_21:
        /*0050*/ 	.byte	0x03, 0x19
        /*0052*/ 	.short	0x0018


	//----- nvinfo : EIATTR_PARAM_CBANK
	.align		4
        /*0054*/ 	.byte	0x04, 0x0a
        /*0056*/ 	.short	(.L_23 - .L_22)
	.align		4
.L_22:
        /*0058*/ 	.word	index@(.nv.constant0._Z11myMatrixAddiPjS_)
        /*005c*/ 	.short	0x0380
        /*005e*/ 	.short	0x0018


	//----- nvinfo : EIATTR_SW_WAR
	.align		4
.L_23:
        /*0060*/ 	.byte	0x04, 0x36
        /*0062*/ 	.short	(.L_25 - .L_24)
.L_24:
        /*0064*/ 	.word	0x00000008
.L_25:


//--------------------- .nv.info._Z11myMatrixMuliPjS_S_ --------------------------
	.section	.nv.info._Z11myMatrixMuliPjS_S_,"",@"SHT_CUDA_INFO"
	.sectionflags	@""
	.align	4


	//----- nvinfo : EIATTR_CUDA_API_VERSION
	.align		4
        /*0000*/ 	.byte	0x04, 0x37
        /*0002*/ 	.short	(.L_27 - .L_26)
.L_26:
        /*0004*/ 	.word	0x00000082


	//----- nvinfo : EIATTR_KPARAM_INFO
	.align		4
.L_27:
        /*0008*/ 	.byte	0x04, 0x17
        /*000a*/ 	.short	(.L_29 - .L_28)
.L_28:
        /*000c*/ 	.word	0x00000000
        /*0010*/ 	.short	0x0003
        /*0012*/ 	.short	0x0018
        /*0014*/ 	.byte	0x00, 0xf5, 0x21, 0x00


	//----- nvinfo : EIATTR_KPARAM_INFO
	.align		4
.L_29:
        /*0018*/ 	.byte	0x04, 0x17
        /*001a*/ 	.short	(.L_31 - .L_30)
.L_30:
        /*001c*/ 	.word	0x00000000
        /*0020*/ 	.short	0x0002
        /*0022*/ 	.short	0x0010
        /*0024*/ 	.byte	0x00, 0xf5, 0x21, 0x00


	//----- nvinfo : EIATTR_KPARAM_INFO
	.align		4
.L_31:
        /*0028*/ 	.byte	0x04, 0x17
        /*002a*/ 	.short	(.L_33 - .L_32)
.L_32:
        /*002c*/ 	.word	0x00000000
        /*0030*/ 	.short	0x0001
        /*0032*/ 	.short	0x0008
        /*0034*/ 	.byte	0x00, 0xf5, 0x21, 0x00


	//----- nvinfo : EIATTR_KPARAM_INFO
	.align		4
.L_33:
        /*0038*/ 	.byte	0x04, 0x17
        /*003a*/ 	.short	(.L_35 - .L_34)
.L_34:
        /*003c*/ 	.word	0x00000000
        /*0040*/ 	.short	0x0000
        /*0042*/ 	.short	0x0000
        /*0044*/ 	.byte	0x00, 0xf0, 0x11, 0x00


	//----- nvinfo : EIATTR_SPARSE_MMA_MASK
	.align		4
.L_35:
        /*0048*/ 	.byte	0x03, 0x50
        /*004a*/ 	.short	0x0000


	//----- nvinfo : EIATTR_MAXREG_COUNT
	.align		4
        /*004c*/ 	.byte	0x03, 0x1b
        /*004e*/ 	.short	0x00ff


	//----- nvinfo : EIATTR_MERCURY_ISA_VERSION
	.align		4
        /*0050*/ 	.byte	0x03, 0x5f
        /*0052*/ 	.short	0x0101


	//----- nvinfo : EIATTR_VRC_CTA_INIT_COUNT
	.align		4
        /*0054*/ 	.byte	0x02, 0x4a
	.zero		1
	.zero		1


	//----- nvinfo : EIATTR_EXIT_INSTR_OFFSETS
	.align		4
        /*0058*/ 	.byte	0x04, 0x1c
        /*005a*/ 	.short	(.L_37 - .L_36)


	//   ....[0]....
.L_36:
        /*005c*/ 	.word	0x00000080


	//   ....[1]....
        /*0060*/ 	.word	0x00000b20


	//----- nvinfo : EIATTR_CBANK_PARAM_SIZE
	.align		4
.L_37:
        /*0064*/ 	.byte	0x03, 0x19
        /*0066*/ 	.short	0x0020


	//----- nvinfo : EIATTR_PARAM_CBANK
	.align		4
        /*0068*/ 	.byte	0x04, 0x0a
        /*006a*/ 	.short	(.L_39 - .L_38)
	.align		4
.L_38:
        /*006c*/ 	.word	index@(.nv.constant0._Z11myMatrixMuliPjS_S_)
        /*0070*/ 	.short	0x0380
        /*0072*/ 	.short	0x0020


	//----- nvinfo : EIATTR_SW_WAR
	.align		4
.L_39:
        /*0074*/ 	.byte	0x04, 0x36
        /*0076*/ 	.short	(.L_41 - .L_40)
.L_40:
        /*0078*/ 	.word	0x00000008
.L_41:


//--------------------- .nv.callgraph             --------------------------
	.section	.nv.callgraph,"",@"SHT_CUDA_CALLGRAPH"
	.align	4
	.sectionentsize	8
	.align		4
        /*0000*/ 	.word	0x00000000
	.align		4
        /*0004*/ 	.word	0xffffffff
	.align		4
        /*0008*/ 	.word	0x00000000
	.align		4
        /*000c*/ 	.word	0xfffffffe
	.align		4
        /*0010*/ 	.word	0x00000000
	.align		4
        /*0014*/ 	.word	0xfffffffd
	.align		4
        /*0018*/ 	.word	0x00000000
	.align		4
        /*001c*/ 	.word	0xfffffffc


//--------------------- .text._Z11myMatrixAddiPjS_ --------------------------
	.section	.text._Z11myMatrixAddiPjS_,"ax",@progbits
	.align	128
        .global         _Z11myMatrixAddiPjS_
        .type           _Z11myMatrixAddiPjS_,@function
        .size           _Z11myMatrixAddiPjS_,(.L_x_8 - _Z11myMatrixAddiPjS_)
        .other          _Z11myMatrixAddiPjS_,@"STO_CUDA_ENTRY STV_DEFAULT"
_Z11myMatrixAddiPjS_:
.text._Z11myMatrixAddiPjS_:
[----:B------:R-:W-:Y:S01]  /*0000*/  LDC R1, c[0x0][0x37c] ;  /* 0x0000df00ff017b82 */ /* 0x000fe20000000800 */
[----:B------:R-:W0:Y:S07]  /*0010*/  S2R R0, SR_TID.X ;  /* 0x0000000000007919 */ /* 0x000e2e0000002100 */
[----:B------:R-:W0:Y:S01]  /*0020*/  S2UR UR6, SR_CTAID.X ;  /* 0x00000000000679c3 */ /* 0x000e220000002500 */
[----:B------:R-:W1:Y:S07]  /*0030*/  LDCU.64 UR4, c[0x0][0x358] ;  /* 0x00006b00ff0477ac */ /* 0x000e6e0008000a00 */
[----:B------:R-:W0:Y:S08]  /*0040*/  LDC R7, c[0x0][0x360] ;  /* 0x0000d800ff077b82 */ /* 0x000e300000000800 */
[----:B------:R-:W2:Y:S08]  /*0050*/  LDC.64 R2, c[0x0][0x390] ;  /* 0x0000e400ff027b82 */ /* 0x000eb00000000a00 */
[----:B------:R-:W3:Y:S01]  /*0060*/  LDC.64 R4, c[0x0][0x388] ;  /* 0x0000e200ff047b82 */ /* 0x000ee20000000a00 */
[----:B0-----:R-:W-:-:S04]  /*0070*/  IMAD R7, R7, UR6, R0 ;  /* 0x0000000607077c24 */ /* 0x001fc8000f8e0200 */
[----:B--2---:R-:W-:-:S06]  /*0080*/  IMAD.WIDE R2, R7, 0x4, R2 ;  /* 0x0000000407027825 */ /* 0x004fcc00078e0202 */
[----:B-1----:R-:W2:Y:S01]  /*0090*/  LDG.E R2, desc[UR4][R2.64] ;  /* 0x0000000402027981 */ /* 0x002ea2000c1e1900 */
[----:B---3--:R-:W-:-:S05]  /*00a0*/  IMAD.WIDE R4, R7, 0x4, R4 ;  /* 0x0000000407047825 */ /* 0x008fca00078e0204 */
[----:B------:R-:W2:Y:S02]  /*00b0*/  LDG.E R7, desc[UR4][R4.64] ;  /* 0x0000000404077981 */ /* 0x000ea4000c1e1900 */
[----:B--2---:R-:W-:-:S05]  /*00c0*/  IADD3 R7, PT, PT, R2, R7, RZ ;  /* 0x0000000702077210 */ /* 0x004fca0007ffe0ff */
[----:B------:R-:W-:Y:S01]  /*00d0*/  STG.E desc[UR4][R4.64], R7 ;  /* 0x0000000704007986 */ /* 0x000fe2000c101904 */
[----:B------:R-:W-:Y:S05]  /*00e0*/  EXIT ;  /* 0x000000000000794d */ /* 0x000fea0003800000 */
.L_x_0:
[----:B------:R-:W-:-:S00]  /*00f0*/  BRA `(.L_x_0) ;  /* 0xfffffffc00fc7947 */ /* 0x000fc0000383ffff */
[----:B------:R-:W-:-:S00]  /*0100*/  NOP ;  /* 0x0000000000007918 */ /* 0x000fc00000000000 */
[----:B------:R-:W-:-:S00]  /*0110*/  NOP ;  /* 0x0000000000007918 */ /* 0x000fc00000000000 */
[----:B------:R-:W-:-:S00]  /*0120*/  NOP ;  /* 0x0000000000007918 */ /* 0x000fc00000000000 */
[----:B------:R-:W-:-:S00]  /*0130*/  NOP ;  /* 0x0000000000007918 */ /* 0x000fc00000000000 */
[----:B------:R-:W-:-:S00]  /*0140*/  NOP ;  /* 0x0000000000007918 */ /* 0x000fc00000000000 */
[----:B------:R-:W-:-:S00]  /*0150*/  NOP ;  /* 0x0000000000007918 */ /* 0x000fc00000000000 */
[----:B------:R-:W-:-:S00]  /*0160*/  NOP ;  /* 0x0000000000007918 */ /* 0x000fc00000000000 */
[----:B------:R-:W-:-:S00]  /*0170*/  NOP ;  /* 0x0000000000007918 */ /* 0x000fc00000000000 */
.L_x_8:


//--------------------- .text._Z11myMatrixMuliPjS_S_ --------------------------
	.section	.text._Z11myMatrixMuliPjS_S_,"ax",@progbits
	.align	128
        .global         _Z11myMatrixMuliPjS_S_
        .type           _Z11myMatrixMuliPjS_S_,@function
        .size           _Z11myMatrixMuliPjS_S_,(.L_x_9 - _Z11myMatrixMuliPjS_S_)
        .other          _Z11myMatrixMuliPjS_S_,@"STO_CUDA_ENTRY STV_DEFAULT"
_Z11myMatrixMuliPjS_S_:
.text._Z11myMatrixMuliPjS_S_:
[----:B------:R-:W-:Y:S01]  /*0000*/  LDC R1, c[0x0][0x37c] ;  /* 0x0000df00ff017b82 */ /* 0x000fe20000000800 */
[----:B------:R-:W0:Y:S07]  /*0010*/  S2R R3, SR_TID.X ;  /* 0x0000000000037919 */ /* 0x000e2e0000002100 */
[----:B------:R-:W0:Y:S08]  /*0020*/  S2UR UR4, SR_CTAID.X ;  /* 0x00000000000479c3 */ /* 0x000e300000002500 */
[----:B------:R-:W0:Y:S08]  /*0030*/  LDC R6, c[0x0][0x360] ;  /* 0x0000d800ff067b82 */ /* 0x000e300000000800 */
[----:B------:R-:W1:Y:S01]  /*0040*/  LDC R0, c[0x0][0x380] ;  /* 0x0000e000ff007b82 */ /* 0x000e620000000800 */
[----:B0-----:R-:W-:-:S02]  /*0050*/  IMAD R6, R6, UR4, R3 ;  /* 0x0000000406067c24 */ /* 0x001fc4000f8e0203 */
[----:B-1----:R-:W-:-:S05]  /*0060*/  IMAD R3, R0, R0, RZ ;  /* 0x0000000000037224 */ /* 0x002fca00078e02ff */
[----:B------:R-:W-:-:S13]  /*0070*/  ISETP.GE.AND P0, PT, R6, R3, PT ;  /* 0x000000030600720c */ /* 0x000fda0003f06270 */
[----:B------:R-:W-:Y:S05]  /*0080*/  @P0 EXIT ;  /* 0x000000000000094d */ /* 0x000fea0003800000 */
[----:B------:R-:W-:Y:S01]  /*0090*/  ISETP.GE.AND P0, PT, R0, 0x1, PT ;  /* 0x000000010000780c */ /* 0x000fe20003f06270 */
[----:B------:R-:W0:Y:S01]  /*00a0*/  LDCU.64 UR4, c[0x0][0x358] ;  /* 0x00006b00ff0477ac */ /* 0x000e220008000a00 */
[----:B------:R-:W-:-:S11]  /*00b0*/  HFMA2 R14, -RZ, RZ, 0, 0 ;  /* 0x00000000ff0e7431 */ /* 0x000fd600000001ff */
[----:B------:R-:W-:Y:S05]  /*00c0*/  @!P0 BRA `(.L_x_1) ;  /* 0x0000000800888947 */ /* 0x000fea0003800000 */
[----:B------:R-:W-:Y:S02]  /*00d0*/  IABS R8, R0 ;  /* 0x0000000000087213 */ /* 0x000fe40000000000 */
[----:B------:R-:W-:Y:S02]  /*00e0*/  IABS R7, R6 ;  /* 0x0000000600077213 */ /* 0x000fe40000000000 */
[----:B------:R-:W1:Y:S01]  /*00f0*/  I2F.RP R4, R8 ;  /* 0x0000000800047306 */ /* 0x000e620000209400 */
[----:B------:R-:W-:Y:S02]  /*0100*/  ISETP.GE.AND P2, PT, R6, RZ, PT ;  /* 0x000000ff0600720c */ /* 0x000fe40003f46270 */
[----:B------:R-:W-:Y:S02]  /*0110*/  LOP3.LUT R24, R0, 0xf, RZ, 0xc0, !PT ;  /* 0x0000000f00187812 */ /* 0x000fe400078ec0ff */
[----:B------:R-:W-:-:S03]  /*0120*/  MOV R14, RZ ;  /* 0x000000ff000e7202 */ /* 0x000fc60000000f00 */
[----:B-1----:R-:W1:Y:S02]  /*0130*/  MUFU.RCP R4, R4 ;  /* 0x0000000400047308 */ /* 0x002e640000001000 */
[----:B-1----:R-:W-:-:S06]  /*0140*/  IADD3 R2, PT, PT, R4, 0xffffffe, RZ ;  /* 0x0ffffffe04027810 */ /* 0x002fcc0007ffe0ff */
[----:B------:R1:W2:Y:S02]  /*0150*/  F2I.FTZ.U32.TRUNC.NTZ R3, R2 ;  /* 0x0000000200037305 */ /* 0x0002a4000021f000 */
[----:B-1----:R-:W-:Y:S01]  /*0160*/  MOV R2, RZ ;  /* 0x000000ff00027202 */ /* 0x002fe20000000f00 */
[----:B--2---:R-:W-:-:S04]  /*0170*/  IMAD.MOV R5, RZ, RZ, -R3 ;  /* 0x000000ffff057224 */ /* 0x004fc800078e0a03 */
[----:B------:R-:W-:-:S04]  /*0180*/  IMAD R5, R5, R8, RZ ;  /* 0x0000000805057224 */ /* 0x000fc800078e02ff */
[----:B------:R-:W-:Y:S02]  /*0190*/  IMAD.HI.U32 R3, R3, R5, R2 ;  /* 0x0000000503037227 */ /* 0x000fe400078e0002 */
[----:B------:R-:W1:Y:S04]  /*01a0*/  LDC.64 R4, c[0x0][0x390] ;  /* 0x0000e400ff047b82 */ /* 0x000e680000000a00 */
[----:B------:R-:W-:-:S05]  /*01b0*/  IMAD.HI.U32 R3, R3, R7, RZ ;  /* 0x0000000703037227 */ /* 0x000fca00078e00ff */
[----:B------:R-:W-:-:S05]  /*01c0*/  IADD3 R3, PT, PT, -R3, RZ, RZ ;  /* 0x000000ff03037210 */ /* 0x000fca0007ffe1ff */
[C---:B------:R-:W-:Y:S02]  /*01d0*/  IMAD R7, R8.reuse, R3, R7 ;  /* 0x0000000308077224 */ /* 0x040fe400078e0207 */
[----:B------:R-:W2:Y:S03]  /*01e0*/  LDC.64 R2, c[0x0][0x398] ;  /* 0x0000e600ff027b82 */ /* 0x000ea60000000a00 */
[----:B------:R-:W-:-:S13]  /*01f0*/  ISETP.GT.U32.AND P0, PT, R8, R7, PT ;  /* 0x000000070800720c */ /* 0x000fda0003f04070 */
[----:B------:R-:W-:Y:S01]  /*0200*/  @!P0 IMAD.IADD R7, R7, 0x1, -R8 ;  /* 0x0000000107078824 */ /* 0x000fe200078e0a08 */
[----:B------:R-:W-:-:S04]  /*0210*/  ISETP.NE.AND P0, PT, R0, RZ, PT ;  /* 0x000000ff0000720c */ /* 0x000fc80003f05270 */
[----:B------:R-:W-:-:S13]  /*0220*/  ISETP.GT.U32.AND P1, PT, R8, R7, PT ;  /* 0x000000070800720c */ /* 0x000fda0003f24070 */
[----:B------:R-:W-:Y:S02]  /*0230*/  @!P1 IADD3 R7, PT, PT, R7, -R8, RZ ;  /* 0x8000000807079210 */ /* 0x000fe40007ffe0ff */
[----:B------:R-:W-:Y:S02]  /*0240*/  ISETP.GE.U32.AND P1, PT, R0, 0x10, PT ;  /* 0x000000100000780c */ /* 0x000fe40003f26070 */
[----:B------:R-:W-:Y:S02]  /*0250*/  @!P2 IADD3 R7, PT, PT, -R7, RZ, RZ ;  /* 0x000000ff0707a210 */ /* 0x000fe40007ffe1ff */
[----:B------:R-:W-:Y:S02]  /*0260*/  @!P0 LOP3.LUT R7, RZ, R0, RZ, 0x33, !PT ;  /* 0x00000000ff078212 */ /* 0x000fe400078e33ff */
[----:B------:R-:W-:-:S03]  /*0270*/  ISETP.NE.AND P0, PT, R24, RZ, PT ;  /* 0x000000ff1800720c */ /* 0x000fc60003f05270 */
[----:B------:R-:W-:Y:S02]  /*0280*/  IMAD.IADD R9, R6, 0x1, -R7 ;  /* 0x0000000106097824 */ /* 0x000fe400078e0a07 */
[----:B------:R-:W-:Y:S02]  /*0290*/  IMAD R7, R7, R0, RZ ;  /* 0x0000000007077224 */ /* 0x000fe400078e02ff */
[----:B-1----:R-:W-:-:S04]  /*02a0*/  IMAD.WIDE R4, R9, 0x4, R4 ;  /* 0x0000000409047825 */ /* 0x002fc800078e0204 */
[----:B--2---:R-:W-:Y:S01]  /*02b0*/  IMAD.WIDE R2, R7, 0x4, R2 ;  /* 0x0000000407027825 */ /* 0x004fe200078e0202 */
[----:B------:R-:W-:Y:S06]  /*02c0*/  @!P1 BRA `(.L_x_2) ;  /* 0x0000000000e89947 */ /* 0x000fec0003800000 */
[----:B------:R-:W-:Y:S02]  /*02d0*/  LOP3.LUT R7, R0, 0x7ffffff0, RZ, 0xc0, !PT ;  /* 0x7ffffff000077812 */ /* 0x000fe400078ec0ff */
[----:B------:R-:W-:-:S03]  /*02e0*/  MOV R14, RZ ;  /* 0x000000ff000e7202 */ /* 0x000fc60000000f00 */
[----:B------:R-:W-:-:S07]  /*02f0*/  IMAD.MOV R7, RZ, RZ, -R7 ;  /* 0x000000ffff077224 */ /* 0x000fce00078e0a07 */
.L_x_3:
[----:B0-----:R-:W2:Y:S04]  /*0300*/  LDG.E R15, desc[UR4][R4.64] ;  /* 0x00000004040f7981 */ /* 0x001ea8000c1e1900 */
[----:B------:R-:W2:Y:S04]  /*0310*/  LDG.E R16, desc[UR4][R2.64] ;  /* 0x0000000402107981 */ /* 0x000ea8000c1e1900 */
[----:B------:R-:W3:Y:S04]  /*0320*/  LDG.E R17, desc[UR4][R4.64+0x4] ;  /* 0x0000040404117981 */ /* 0x000ee8000c1e1900 */
[----:B------:R-:W3:Y:S04]  /*0330*/  LDG.E R25, desc[UR4][R2.64+0x4] ;  /* 0x0000040402197981 */ /* 0x000ee8000c1e1900 */
[----:B------:R-:W4:Y:S04]  /*0340*/  LDG.E R18, desc[UR4][R4.64+0x8] ;  /* 0x0000080404127981 */ /* 0x000f28000c1e1900 */
[----:B------:R-:W4:Y:S04]  /*0350*/  LDG.E R19, desc[UR4][R2.64+0x8] ;  /* 0x0000080402137981 */ /* 0x000f28000c1e1900 */
[----:B------:R-:W5:Y:S04]  /*0360*/  LDG.E R21, desc[UR4][R4.64+0xc] ;  /* 0x00000c0404157981 */ /* 0x000f68000c1e1900 */
        /* <DEDUP_REMOVED lines=8> */
[----:B------:R-:W5:Y:S01]  /*03f0*/  LDG.E R13, desc[UR4][R2.64+0x1c] ;  /* 0x00001c04020d7981 */ /* 0x000f62000c1e1900 */
[----:B--2---:R-:W-:-:S03]  /*0400*/  IMAD R16, R15, R16, R14 ;  /* 0x000000100f107224 */ /* 0x004fc600078e020e */
[----:B------:R-:W2:Y:S04]  /*0410*/  LDG.E R14, desc[UR4][R4.64+0x20] ;  /* 0x00002004040e7981 */ /* 0x000ea8000c1e1900 */
[----:B------:R-:W2:Y:S01]  /*0420*/  LDG.E R15, desc[UR4][R2.64+0x20] ;  /* 0x00002004020f7981 */ /* 0x000ea2000c1e1900 */
[----:B---3--:R-:W-:-:S03]  /*0430*/  IMAD R25, R17, R25, R16 ;  /* 0x0000001911197224 */ /* 0x008fc600078e0210 */
[----:B------:R-:W3:Y:S04]  /*0440*/  LDG.E R16, desc[UR4][R4.64+0x24] ;  /* 0x0000240404107981 */ /* 0x000ee8000c1e1900 */
[----:B------:R-:W3:Y:S01]  /*0450*/  LDG.E R17, desc[UR4][R2.64+0x24] ;  /* 0x0000240402117981 */ /* 0x000ee2000c1e1900 */
[----:B----4-:R-:W-:-:S03]  /*0460*/  IMAD R25, R18, R19, R25 ;  /* 0x0000001312197224 */ /* 0x010fc600078e0219 */
[----:B------:R-:W4:Y:S04]  /*0470*/  LDG.E R18, desc[UR4][R4.64+0x28] ;  /* 0x0000280404127981 */ /* 0x000f28000c1e1900 */
[----:B------:R-:W4:Y:S01]  /*0480*/  LDG.E R19, desc[UR4][R2.64+0x28] ;  /* 0x0000280402137981 */ /* 0x000f22000c1e1900 */
[----:B-----5:R-:W-:-:S03]  /*0490*/  IMAD R25, R21, R20, R25 ;  /* 0x0000001415197224 */ /* 0x020fc600078e0219 */
[----:B------:R-:W5:Y:S04]  /*04a0*/  LDG.E R20, desc[UR4][R4.64+0x2c] ;  /* 0x00002c0404147981 */ /* 0x000f68000c1e1900 */
[----:B------:R-:W5:Y:S01]  /*04b0*/  LDG.E R21, desc[UR4][R2.64+0x2c] ;  /* 0x00002c0402157981 */ /* 0x000f62000c1e1900 */
[----:B------:R-:W-:-:S03]  /*04c0*/  IMAD R25, R22, R23, R25 ;  /* 0x0000001716197224 */ /* 0x000fc600078e0219 */
        /* <DEDUP_REMOVED lines=9> */
[----:B------:R0:W5:Y:S04]  /*0560*/  LDG.E R12, desc[UR4][R4.64+0x3c] ;  /* 0x00003c04040c7981 */ /* 0x000168000c1e1900 */
[----:B------:R1:W5:Y:S01]  /*0570*/  LDG.E R13, desc[UR4][R2.64+0x3c] ;  /* 0x00003c04020d7981 */ /* 0x000362000c1e1900 */
[----:B------:R-:W-:-:S04]  /*0580*/  IADD3 R7, PT, PT, R7, 0x10, RZ ;  /* 0x0000001007077810 */ /* 0x000fc80007ffe0ff */
[----:B------:R-:W-:Y:S02]  /*0590*/  ISETP.NE.AND P1, PT, R7, RZ, PT ;  /* 0x000000ff0700720c */ /* 0x000fe40003f25270 */
[----:B0-----:R-:W-:Y:S02]  /*05a0*/  IADD3 R4, P2, PT, R4, 0x40, RZ ;  /* 0x0000004004047810 */ /* 0x001fe40007f5e0ff */
[----:B-1----:R-:W-:Y:S02]  /*05b0*/  IADD3 R2, P3, PT, R2, 0x40, RZ ;  /* 0x0000004002027810 */ /* 0x002fe40007f7e0ff */
[----:B------:R-:W-:-:S03]  /*05c0*/  IADD3.X R5, PT, PT, RZ, R5, RZ, P2, !PT ;  /* 0x00000005ff057210 */ /* 0x000fc600017fe4ff */
[----:B------:R-:W-:Y:S02]  /*05d0*/  IMAD.X R3, RZ, RZ, R3, P3 ;  /* 0x000000ffff037224 */ /* 0x000fe400018e0603 */
[----:B--2---:R-:W-:-:S04]  /*05e0*/  IMAD R14, R14, R15, R25 ;  /* 0x0000000f0e0e7224 */ /* 0x004fc800078e0219 */
[----:B---3--:R-:W-:-:S04]  /*05f0*/  IMAD R14, R16, R17, R14 ;  /* 0x00000011100e7224 */ /* 0x008fc800078e020e */
[----:B----4-:R-:W-:-:S04]  /*0600*/  IMAD R14, R18, R19, R14 ;  /* 0x00000013120e7224 */ /* 0x010fc800078e020e */
[----:B-----5:R-:W-:-:S04]  /*0610*/  IMAD R14, R20, R21, R14 ;  /* 0x00000015140e7224 */ /* 0x020fc800078e020e */
[----:B------:R-:W-:-:S04]  /*0620*/  IMAD R14, R22, R23, R14 ;  /* 0x00000017160e7224 */ /* 0x000fc800078e020e */
[----:B------:R-:W-:-:S04]  /*0630*/  IMAD R8, R9, R8, R14 ;  /* 0x0000000809087224 */ /* 0x000fc800078e020e */
[----:B------:R-:W-:-:S04]  /*0640*/  IMAD R8, R11, R10, R8 ;  /* 0x0000000a0b087224 */ /* 0x000fc800078e0208 */
[----:B------:R-:W-:Y:S01]  /*0650*/  IMAD R14, R12, R13, R8 ;  /* 0x0000000d0c0e7224 */ /* 0x000fe200078e0208 */
[----:B------:R-:W-:Y:S06]  /*0660*/  @P1 BRA `(.L_x_3) ;  /* 0xfffffffc00241947 */ /* 0x000fec000383ffff */
.L_x_2:
[----:B------:R-:W-:Y:S05]  /*0670*/  @!P0 BRA `(.L_x_1) ;  /* 0x00000004001c8947 */ /* 0x000fea0003800000 */
[----:B------:R-:W-:Y:S02]  /*0680*/  ISETP.GE.U32.AND P0, PT, R24, 0x8, PT ;  /* 0x000000081800780c */ /* 0x000fe40003f06070 */
[----:B------:R-:W-:-:S04]  /*0690*/  LOP3.LUT R21, R0, 0x7, RZ, 0xc0, !PT ;  /* 0x0000000700157812 */ /* 0x000fc800078ec0ff */
[----:B------:R-:W-:-:S07]  /*06a0*/  ISETP.NE.AND P1, PT, R21, RZ, PT ;  /* 0x000000ff1500720c */ /* 0x000fce0003f25270 */
[----:B------:R-:W-:Y:S06]  /*06b0*/  @!P0 BRA `(.L_x_4) ;  /* 0x0000000000788947 */ /* 0x000fec0003800000 */
        /* <DEDUP_REMOVED lines=15> */
[----:B------:R0:W5:Y:S01]  /*07b0*/  LDG.E R9, desc[UR4][R2.64+0x1c] ;  /* 0x00001c0402097981 */ /* 0x000162000c1e1900 */
[----:B--2---:R-:W-:Y:S01]  /*07c0*/  IMAD R11, R11, R12, R14 ;  /* 0x0000000c0b0b7224 */ /* 0x004fe200078e020e */
[----:B------:R-:W-:-:S04]  /*07d0*/  IADD3 R12, P2, PT, R2, 0x20, RZ ;  /* 0x00000020020c7810 */ /* 0x000fc80007f5e0ff */
[----:B0-----:R-:W-:Y:S02]  /*07e0*/  IADD3.X R3, PT, PT, RZ, R3, RZ, P2, !PT ;  /* 0x00000003ff037210 */ /* 0x001fe400017fe4ff */
[----:B------:R-:W-:Y:S01]  /*07f0*/  MOV R2, R12 ;  /* 0x0000000c00027202 */ /* 0x000fe20000000f00 */
[----:B---3--:R-:W-:Y:S01]  /*0800*/  IMAD R11, R16, R13, R11 ;  /* 0x0000000d100b7224 */ /* 0x008fe200078e020b */
[----:B------:R-:W-:-:S04]  /*0810*/  IADD3 R13, P0, PT, R4, 0x20, RZ ;  /* 0x00000020040d7810 */ /* 0x000fc80007f1e0ff */
[----:B------:R-:W-:Y:S01]  /*0820*/  IADD3.X R5, PT, PT, RZ, R5, RZ, P0, !PT ;  /* 0x00000005ff057210 */ /* 0x000fe200007fe4ff */
[----:B------:R-:W-:Y:S02]  /*0830*/  IMAD.MOV.U32 R4, RZ, RZ, R13 ;  /* 0x000000ffff047224 */ /* 0x000fe400078e000d */
[----:B----4-:R-:W-:-:S04]  /*0840*/  IMAD R11, R18, R15, R11 ;  /* 0x0000000f120b7224 */ /* 0x010fc800078e020b */
[----:B-----5:R-:W-:-:S04]  /*0850*/  IMAD R11, R20, R17, R11 ;  /* 0x00000011140b7224 */ /* 0x020fc800078e020b */
[----:B------:R-:W-:-:S04]  /*0860*/  IMAD R11, R22, R19, R11 ;  /* 0x00000013160b7224 */ /* 0x000fc800078e020b */
[----:B------:R-:W-:-:S04]  /*0870*/  IMAD R11, R24, R23, R11 ;  /* 0x00000017180b7224 */ /* 0x000fc800078e020b */
[----:B------:R-:W-:-:S04]  /*0880*/  IMAD R7, R10, R7, R11 ;  /* 0x000000070a077224 */ /* 0x000fc800078e020b */
[----:B------:R-:W-:-:S07]  /*0890*/  IMAD R14, R8, R9, R7 ;  /* 0x00000009080e7224 */ /* 0x000fce00078e0207 */
.L_x_4:
        /* <DEDUP_REMOVED lines=11> */
[----:B------:R0:W5:Y:S04]  /*0950*/  LDG.E R16, desc[UR4][R4.64+0xc] ;  /* 0x00000c0404107981 */ /* 0x000168000c1e1900 */
[----:B------:R1:W5:Y:S01]  /*0960*/  LDG.E R13, desc[UR4][R2.64+0xc] ;  /* 0x00000c04020d7981 */ /* 0x000362000c1e1900 */
[----:B--2---:R-:W-:-:S04]  /*0970*/  IMAD R7, R7, R8, R14 ;  /* 0x0000000807077224 */ /* 0x004fc800078e020e */
[----:B---3--:R-:W-:Y:S01]  /*0980*/  IMAD R10, R10, R9, R7 ;  /* 0x000000090a0a7224 */ /* 0x008fe200078e0207 */
[----:B------:R-:W-:Y:S02]  /*0990*/  IADD3 R7, P2, PT, R2, 0x10, RZ ;  /* 0x0000001002077810 */ /* 0x000fe40007f5e0ff */
[----:B------:R-:W-:-:S03]  /*09a0*/  IADD3 R9, P0, PT, R4, 0x10, RZ ;  /* 0x0000001004097810 */ /* 0x000fc60007f1e0ff */
[----:B------:R-:W-:Y:S01]  /*09b0*/  IMAD.X R8, RZ, RZ, R3, P2 ;  /* 0x000000ffff087224 */ /* 0x000fe200010e0603 */
[----:B0-----:R-:W-:Y:S01]  /*09c0*/  MOV R4, R9 ;  /* 0x0000000900047202 */ /* 0x001fe20000000f00 */
[----:B----4-:R-:W-:Y:S01]  /*09d0*/  IMAD R11, R11, R12, R10 ;  /* 0x0000000c0b0b7224 */ /* 0x010fe200078e020a */
[----:B------:R-:W-:Y:S01]  /*09e0*/  IADD3.X R10, PT, PT, RZ, R5, RZ, P0, !PT ;  /* 0x00000005ff0a7210 */ /* 0x000fe200007fe4ff */
[----:B-1----:R-:W-:Y:S01]  /*09f0*/  IMAD.MOV.U32 R2, RZ, RZ, R7 ;  /* 0x000000ffff027224 */ /* 0x002fe200078e0007 */
[----:B------:R-:W-:Y:S02]  /*0a00*/  MOV R3, R8 ;  /* 0x0000000800037202 */ /* 0x000fe40000000f00 */
[----:B------:R-:W-:Y:S01]  /*0a10*/  MOV R5, R10 ;  /* 0x0000000a00057202 */ /* 0x000fe20000000f00 */
[----:B-----5:R-:W-:-:S07]  /*0a20*/  IMAD R14, R16, R13, R11 ;  /* 0x0000000d100e7224 */ /* 0x020fce00078e020b */
.L_x_5:
[----:B------:R-:W-:Y:S05]  /*0a30*/  @!P1 BRA `(.L_x_1) ;  /* 0x00000000002c9947 */ /* 0x000fea0003800000 */
[----:B------:R-:W-:-:S07]  /*0a40*/  IADD3 R0, PT, PT, -R0, RZ, RZ ;  /* 0x000000ff00007210 */ /* 0x000fce0007ffe1ff */
.L_x_6:
[----:B0-----:R0:W2:Y:S04]  /*0a50*/  LDG.E R7, desc[UR4][R4.64] ;  /* 0x0000000404077981 */ /* 0x0010a8000c1e1900 */
[----:B------:R1:W2:Y:S01]  /*0a60*/  LDG.E R8, desc[UR4][R2.64] ;  /* 0x0000000402087981 */ /* 0x0002a2000c1e1900 */
[----:B------:R-:W-:-:S05]  /*0a70*/  VIADD R0, R0, 0x1 ;  /* 0x0000000100007836 */ /* 0x000fca0000000000 */
[----:B------:R-:W-:Y:S02]  /*0a80*/  ISETP.NE.AND P0, PT, R0, RZ, PT ;  /* 0x000000ff0000720c */ /* 0x000fe40003f05270 */
[----:B0-----:R-:W-:Y:S02]  /*0a90*/  IADD3 R4, P1, PT, R4, 0x4, RZ ;  /* 0x0000000404047810 */ /* 0x001fe40007f3e0ff */
[----:B-1----:R-:W-:Y:S02]  /*0aa0*/  IADD3 R2, P2, PT, R2, 0x4, RZ ;  /* 0x0000000402027810 */ /* 0x002fe40007f5e0ff */
[----:B------:R-:W-:Y:S02]  /*0ab0*/  IADD3.X R5, PT, PT, RZ, R5, RZ, P1, !PT ;  /* 0x00000005ff057210 */ /* 0x000fe40000ffe4ff */
[----:B------:R-:W-:Y:S01]  /*0ac0*/  IADD3.X R3, PT, PT, RZ, R3, RZ, P2, !PT ;  /* 0x00000003ff037210 */ /* 0x000fe200017fe4ff */
[----:B--2---:R-:W-:-:S04]  /*0ad0*/  IMAD R14, R7, R8, R14 ;  /* 0x00000008070e7224 */ /* 0x004fc800078e020e */
[----:B------:R-:W-:Y:S05]  /*0ae0*/  @P0 BRA `(.L_x_6) ;  /* 0xfffffffc00d80947 */ /* 0x000fea000383ffff */
.L_x_1:
[----:B------:R-:W1:Y:S02]  /*0af0*/  LDC.64 R2, c[0x0][0x388] ;  /* 0x0000e200ff027b82 */ /* 0x000e640000000a00 */
[----:B-1----:R-:W-:-:S05]  /*0b00*/  IMAD.WIDE R6, R6, 0x4, R2 ;  /* 0x0000000406067825 */ /* 0x002fca00078e0202 */
[----:B0-----:R-:W-:Y:S01]  /*0b10*/  STG.E desc[UR4][R6.64], R14 ;  /* 0x0000000e06007986 */ /* 0x001fe2000c101904 */
[----:B------:R-:W-:Y:S05]  /*0b20*/  EXIT ;  /* 0x000000000000794d */ /* 0x000fea0003800000 */
.L_x_7:
        /* <DEDUP_REMOVED lines=13> */
.L_x_9:


//--------------------- .nv.shared.reserved.0     --------------------------
	.section	.nv.shared.reserved.0,"aw",@nobits
	.weak		__nv_reservedSMEM_offset_0_alias
	.size		__nv_reservedSMEM_offset_0_alias, 0, 64
	.other		__nv_reservedSMEM_offset_0_alias,@"STO_CUDA_RESERVED_SHARED STV_DEFAULT"
__nv_reservedSMEM_offset_0_alias:
	.zero		0
	.zero		64


//--------------------- .nv.constant0._Z11myMatrixAddiPjS_ --------------------------
	.section	.nv.constant0._Z11myMatrixAddiPjS_,"a",@progbits
	.sectionflags	@""
	.align	4
.nv.constant0._Z11myMatrixAddiPjS_:
	.zero		920


//--------------------- .nv.constant0._Z11myMatrixMuliPjS_S_ --------------------------
	.section	.nv.constant0._Z11myMatrixMuliPjS_S_,"a",@progbits
	.sectionflags	@""
	.align	4
.nv.constant0._Z11myMatrixMuliPjS_S_:
	.zero		928


//--------------------- SYMBOLS --------------------------

	.type		.nv.reservedSmem.offset0,@object
	.size		.nv.reservedSmem.offset0,0x4
